	.headerflags	@"EF_CUDA_TEXMODE_UNIFIED EF_CUDA_64BIT_ADDRESS EF_CUDA_ACCELERATORS EF_CUDA_SM90 EF_CUDA_VIRTUAL_SM(EF_CUDA_SM90)"
	.elftype	@"ET_EXEC"


//--------------------- .nv.info                  --------------------------
	.section	.nv.info,"",@"SHT_CUDA_INFO"
	.align	4


	//----- nvinfo : EIATTR_REGCOUNT
	.align		4
        /*0000*/ 	.byte	0x04, 0x2f
        /*0002*/ 	.short	(.L_1 - .L_0)
	.align		4
.L_0:
        /*0004*/ 	.word	index@(triton_poi_fused_cat_74)
        /*0008*/ 	.word	0x0000000e


	//----- nvinfo : EIATTR_MIN_STACK_SIZE
	.align		4
.L_1:
        /*000c*/ 	.byte	0x04, 0x12
        /*000e*/ 	.short	(.L_3 - .L_2)
	.align		4
.L_2:
        /*0010*/ 	.word	index@(triton_poi_fused_cat_74)
        /*0014*/ 	.word	0x00000000


	//----- nvinfo : EIATTR_FRAME_SIZE
	.align		4
.L_3:
        /*0018*/ 	.byte	0x04, 0x11
        /*001a*/ 	.short	(.L_5 - .L_4)
	.align		4
.L_4:
        /*001c*/ 	.word	index@(triton_poi_fused_cat_74)
        /*0020*/ 	.word	0x00000000


	//----- nvinfo : EIATTR_MIN_STACK_SIZE
	.align		4
.L_5:
        /*0024*/ 	.byte	0x04, 0x12
        /*0026*/ 	.short	(.L_7 - .L_6)
	.align		4
.L_6:
        /*0028*/ 	.word	index@(triton_poi_fused_cat_74)
        /*002c*/ 	.word	0x00000000
.L_7:


//--------------------- .nv.info.triton_poi_fused_cat_74 --------------------------
	.section	.nv.info.triton_poi_fused_cat_74,"",@"SHT_CUDA_INFO"
	.sectionflags	@""
	.align	4


	//----- nvinfo : EIATTR_CUDA_API_VERSION
	.align		4
        /*0000*/ 	.byte	0x04, 0x37
        /*0002*/ 	.short	(.L_9 - .L_8)
.L_8:
        /*0004*/ 	.word	0x0000007c


	//----- nvinfo : EIATTR_KPARAM_INFO
	.align		4
.L_9:
        /*0008*/ 	.byte	0x04, 0x17
        /*000a*/ 	.short	(.L_11 - .L_10)
.L_10:
        /*000c*/ 	.word	0x00000000
        /*0010*/ 	.short	0x0003
        /*0012*/ 	.short	0x0018
        /*0014*/ 	.byte	0x00, 0xf0, 0x11, 0x00


	//----- nvinfo : EIATTR_KPARAM_INFO
	.align		4
.L_11:
        /*0018*/ 	.byte	0x04, 0x17
        /*001a*/ 	.short	(.L_13 - .L_12)
.L_12:
        /*001c*/ 	.word	0x00000000
        /*0020*/ 	.short	0x0002
        /*0022*/ 	.short	0x0010
        /*0024*/ 	.byte	0x00, 0xf4, 0x21, 0x00


	//----- nvinfo : EIATTR_KPARAM_INFO
	.align		4
.L_13:
        /*0028*/ 	.byte	0x04, 0x17
        /*002a*/ 	.short	(.L_15 - .L_14)
.L_14:
        /*002c*/ 	.word	0x00000000
        /*0030*/ 	.short	0x0001
        /*0032*/ 	.short	0x0008
        /*0034*/ 	.byte	0x00, 0xf4, 0x21, 0x00


	//----- nvinfo : EIATTR_KPARAM_INFO
	.align		4
.L_15:
        /*0038*/ 	.byte	0x04, 0x17
        /*003a*/ 	.short	(.L_17 - .L_16)
.L_16:
        /*003c*/ 	.word	0x00000000
        /*0040*/ 	.short	0x0000
        /*0042*/ 	.short	0x0000
        /*0044*/ 	.byte	0x00, 0xf4, 0x21, 0x00


	//----- nvinfo : EIATTR_SPARSE_MMA_MASK
	.align		4
.L_17:
        /*0048*/ 	.byte	0x03, 0x50
        /*004a*/ 	.short	0x0000


	//----- nvinfo : EIATTR_MAXREG_COUNT
	.align		4
        /*004c*/ 	.byte	0x03, 0x1b
        /*004e*/ 	.short	0x00ff


	//----- nvinfo : EIATTR_EXIT_INSTR_OFFSETS
	.align		4
        /*0050*/ 	.byte	0x04, 0x1c
        /*0052*/ 	.short	(.L_19 - .L_18)


	//   ....[0]....
.L_18:
        /*0054*/ 	.word	0x00000170


	//   ....[1]....
        /*0058*/ 	.word	0x00000190


	//----- nvinfo : EIATTR_REQNTID
	.align		4
.L_19:
        /*005c*/ 	.byte	0x04, 0x10
        /*005e*/ 	.short	(.L_21 - .L_20)
.L_20:
        /*0060*/ 	.word	0x00000080
        /*0064*/ 	.word	0x00000001
        /*0068*/ 	.word	0x00000001


	//----- nvinfo : EIATTR_CBANK_PARAM_SIZE
	.align		4
.L_21:
        /*006c*/ 	.byte	0x03, 0x19
        /*006e*/ 	.short	0x001c


	//----- nvinfo : EIATTR_PARAM_CBANK
	.align		4
        /*0070*/ 	.byte	0x04, 0x0a
        /*0072*/ 	.short	(.L_23 - .L_22)
	.align		4
.L_22:
        /*0074*/ 	.word	index@(.nv.constant0.triton_poi_fused_cat_74)
        /*0078*/ 	.short	0x0210
        /*007a*/ 	.short	0x001c


	//----- nvinfo : EIATTR_SW_WAR
	.align		4
.L_23:
        /*007c*/ 	.byte	0x04, 0x36
        /*007e*/ 	.short	(.L_25 - .L_24)
.L_24:
        /*0080*/ 	.word	0x00000008
.L_25:


//--------------------- .nv.callgraph             --------------------------
	.section	.nv.callgraph,"",@"SHT_CUDA_CALLGRAPH"
	.align	4
	.sectionentsize	8
	.align		4
        /*0000*/ 	.word	0x00000000
	.align		4
        /*0004*/ 	.word	0xffffffff
	.align		4
        /*0008*/ 	.word	0x00000000
	.align		4
        /*000c*/ 	.word	0xfffffffe
	.align		4
        /*0010*/ 	.word	0x00000000
	.align		4
        /*0014*/ 	.word	0xfffffffd
	.align		4
        /*0018*/ 	.word	0x00000000
	.align		4
        /*001c*/ 	.word	0xfffffffc


//--------------------- .text.triton_poi_fused_cat_74 --------------------------
	.section	.text.triton_poi_fused_cat_74,"ax",@progbits
	.align	128
        .global         triton_poi_fused_cat_74
        .type           triton_poi_fused_cat_74,@function
        .size           triton_poi_fused_cat_74,(.L_x_1 - triton_poi_fused_cat_74)
        .other          triton_poi_fused_cat_74,@"STO_CUDA_ENTRY STV_DEFAULT"
triton_poi_fused_cat_74:
.text.triton_poi_fused_cat_74:
[----:B------:R-:W0:Y:S02]  /*0000*/  LDC R1, c[0x0][0x28] ;  /* 0x00000a00ff017b82 */ /* 0x000e240000000800 */
[----:B------:R-:W1:Y:S01]  /*0010*/  S2R R0, SR_TID.X ;  /* 0x0000000000007919 */ /* 0x000e620000002100 */
[----:B------:R-:W2:Y:S01]  /*0020*/  LDC.64 R2, c[0x0][0x210] ;  /* 0x00008400ff027b82 */ /* 0x000ea20000000a00 */
[----:B------:R-:W-:Y:S01]  /*0030*/  IMAD.MOV.U32 R11, RZ, RZ, RZ ;  /* 0x000000ffff0b7224 */ /* 0x000fe200078e00ff */
[----:B------:R-:W-:Y:S01]  /*0040*/  ULDC.64 UR4, c[0x0][0x208] ;  /* 0x0000820000047ab9 */ /* 0x000fe20000000a00 */
[----:B------:R-:W3:Y:S05]  /*0050*/  S2R R9, SR_CTAID.X ;  /* 0x0000000000097919 */ /* 0x000eea0000002500 */
[----:B------:R-:W4:Y:S08]  /*0060*/  LDC.64 R4, c[0x0][0x218] ;  /* 0x00008600ff047b82 */ /* 0x000f300000000a00 */
[----:B------:R-:W5:Y:S01]  /*0070*/  LDC.64 R6, c[0x0][0x220] ;  /* 0x00008800ff067b82 */ /* 0x000f620000000a00 */
[----:B-1----:R-:W-:-:S05]  /*0080*/  LOP3.LUT R0, R0, 0x7f, RZ, 0xc0, !PT ;  /* 0x0000007f00007812 */ /* 0x002fca00078ec0ff */
[----:B---3--:R-:W-:-:S04]  /*0090*/  IMAD R9, R9, 0x80, R0 ;  /* 0x0000008009097824 */ /* 0x008fc800078e0200 */
[C---:B--2---:R-:W-:Y:S01]  /*00a0*/  IMAD.WIDE R2, R9.reuse, 0x4, R2 ;  /* 0x0000000409027825 */ /* 0x044fe200078e0202 */
[----:B------:R-:W-:-:S13]  /*00b0*/  ISETP.GE.AND P0, PT, R9, 0x800, PT ;  /* 0x000008000900780c */ /* 0x000fda0003f06270 */
[----:B------:R5:W2:Y:S01]  /*00c0*/  @!P0 LDG.E R11, desc[UR4][R2.64] ;  /* 0x00000004020b8981 */ /* 0x000aa2000c1e1900 */
[----:B------:R-:W-:-:S04]  /*00d0*/  SHF.R.S32.HI R0, RZ, 0x1f, R9 ;  /* 0x0000001fff007819 */ /* 0x000fc80000011409 */
[----:B------:R-:W-:-:S04]  /*00e0*/  LEA.HI R0, R0, R9, RZ, 0x9 ;  /* 0x0000000900007211 */ /* 0x000fc800078f48ff */
[----:B------:R-:W-:Y:S02]  /*00f0*/  LOP3.LUT R8, R0, 0xfffffe00, RZ, 0xc0, !PT ;  /* 0xfffffe0000087812 */ /* 0x000fe400078ec0ff */
[----:B------:R-:W-:Y:S02]  /*0100*/  SHF.R.S32.HI R0, RZ, 0x9, R0 ;  /* 0x00000009ff007819 */ /* 0x000fe40000011400 */
[----:B------:R-:W-:-:S05]  /*0110*/  IADD3 R9, R9, -R8, RZ ;  /* 0x8000000809097210 */ /* 0x000fca0007ffe0ff */
[----:B------:R-:W-:-:S04]  /*0120*/  IMAD R9, R0, 0x4400, R9 ;  /* 0x0000440000097824 */ /* 0x000fc800078e0209 */
[----:B----4-:R-:W-:-:S04]  /*0130*/  IMAD.WIDE R4, R9, 0x4, R4 ;  /* 0x0000000409047825 */ /* 0x010fc800078e0204 */
[----:B------:R-:W-:-:S04]  /*0140*/  IMAD.IADD R9, R8, 0x1, R9 ;  /* 0x0000000108097824 */ /* 0x000fc800078e0209 */
[----:B-----5:R-:W-:Y:S01]  /*0150*/  IMAD.WIDE R2, R9, 0x4, R6 ;  /* 0x0000000409027825 */ /* 0x020fe200078e0206 */
[----:B--2---:R1:W-:Y:S01]  /*0160*/  @!P0 STG.E desc[UR4][R4.64], R11 ;  /* 0x0000000b04008986 */ /* 0x0043e2000c101904 */
[----:B------:R-:W-:Y:S05]  /*0170*/  @P0 EXIT ;  /* 0x000000000000094d */ /* 0x000fea0003800000 */
[----:B------:R-:W-:Y:S01]  /*0180*/  STG.E desc[UR4][R2.64], R11 ;  /* 0x0000000b02007986 */ /* 0x000fe2000c101904 */
[----:B------:R-:W-:Y:S05]  /*0190*/  EXIT ;  /* 0x000000000000794d */ /* 0x000fea0003800000 */
.L_x_0:
[----:B------:R-:W-:-:S00]  /*01a0*/  BRA `(.L_x_0) ;  /* 0xfffffffc00fc7947 */ /* 0x000fc0000383ffff */
[----:B------:R-:W-:-:S00]  /*01b0*/  NOP ;  /* 0x0000000000007918 */ /* 0x000fc00000000000 */
        /* <DEDUP_REMOVED lines=12> */
.L_x_1:


//--------------------- .nv.constant0.triton_poi_fused_cat_74 --------------------------
	.section	.nv.constant0.triton_poi_fused_cat_74,"a",@progbits
	.sectionflags	@""
	.align	4
.nv.constant0.triton_poi_fused_cat_74:
	.zero		556
